	.headerflags	@"EF_CUDA_TEXMODE_UNIFIED EF_CUDA_64BIT_ADDRESS EF_CUDA_ACCELERATORS EF_CUDA_SM90 EF_CUDA_VIRTUAL_SM(EF_CUDA_SM90)"
	.elftype	@"ET_EXEC"


//--------------------- .nv.info                  --------------------------
	.section	.nv.info,"",@"SHT_CUDA_INFO"
	.align	4


	//----- nvinfo : EIATTR_REGCOUNT
	.align		4
        /*0000*/ 	.byte	0x04, 0x2f
        /*0002*/ 	.short	(.L_1 - .L_0)
	.align		4
.L_0:
        /*0004*/ 	.word	index@(triton_poi_fused_clone_1)
        /*0008*/ 	.word	0x0000000e


	//----- nvinfo : EIATTR_MIN_STACK_SIZE
	.align		4
.L_1:
        /*000c*/ 	.byte	0x04, 0x12
        /*000e*/ 	.short	(.L_3 - .L_2)
	.align		4
.L_2:
        /*0010*/ 	.word	index@(triton_poi_fused_clone_1)
        /*0014*/ 	.word	0x00000000


	//----- nvinfo : EIATTR_FRAME_SIZE
	.align		4
.L_3:
        /*0018*/ 	.byte	0x04, 0x11
        /*001a*/ 	.short	(.L_5 - .L_4)
	.align		4
.L_4:
        /*001c*/ 	.word	index@(triton_poi_fused_clone_1)
        /*0020*/ 	.word	0x00000000


	//----- nvinfo : EIATTR_MIN_STACK_SIZE
	.align		4
.L_5:
        /*0024*/ 	.byte	0x04, 0x12
        /*0026*/ 	.short	(.L_7 - .L_6)
	.align		4
.L_6:
        /*0028*/ 	.word	index@(triton_poi_fused_clone_1)
        /*002c*/ 	.word	0x00000000
.L_7:


//--------------------- .nv.info.triton_poi_fused_clone_1 --------------------------
	.section	.nv.info.triton_poi_fused_clone_1,"",@"SHT_CUDA_INFO"
	.sectionflags	@""
	.align	4


	//----- nvinfo : EIATTR_CUDA_API_VERSION
	.align		4
        /*0000*/ 	.byte	0x04, 0x37
        /*0002*/ 	.short	(.L_9 - .L_8)
.L_8:
        /*0004*/ 	.word	0x0000007c


	//----- nvinfo : EIATTR_KPARAM_INFO
	.align		4
.L_9:
        /*0008*/ 	.byte	0x04, 0x17
        /*000a*/ 	.short	(.L_11 - .L_10)
.L_10:
        /*000c*/ 	.word	0x00000000
        /*0010*/ 	.short	0x0002
        /*0012*/ 	.short	0x0010
        /*0014*/ 	.byte	0x00, 0xf0, 0x11, 0x00


	//----- nvinfo : EIATTR_KPARAM_INFO
	.align		4
.L_11:
        /*0018*/ 	.byte	0x04, 0x17
        /*001a*/ 	.short	(.L_13 - .L_12)
.L_12:
        /*001c*/ 	.word	0x00000000
        /*0020*/ 	.short	0x0001
        /*0022*/ 	.short	0x0008
        /*0024*/ 	.byte	0x00, 0xf4, 0x21, 0x00


	//----- nvinfo : EIATTR_KPARAM_INFO
	.align		4
.L_13:
        /*0028*/ 	.byte	0x04, 0x17
        /*002a*/ 	.short	(.L_15 - .L_14)
.L_14:
        /*002c*/ 	.word	0x00000000
        /*0030*/ 	.short	0x0000
        /*0032*/ 	.short	0x0000
        /*0034*/ 	.byte	0x00, 0xf4, 0x21, 0x00


	//----- nvinfo : EIATTR_SPARSE_MMA_MASK
	.align		4
.L_15:
        /*0038*/ 	.byte	0x03, 0x50
        /*003a*/ 	.short	0x0000


	//----- nvinfo : EIATTR_MAXREG_COUNT
	.align		4
        /*003c*/ 	.byte	0x03, 0x1b
        /*003e*/ 	.short	0x00ff


	//----- nvinfo : EIATTR_EXIT_INSTR_OFFSETS
	.align		4
        /*0040*/ 	.byte	0x04, 0x1c
        /*0042*/ 	.short	(.L_17 - .L_16)


	//   ....[0]....
.L_16:
        /*0044*/ 	.word	0x00000250


	//   ....[1]....
        /*0048*/ 	.word	0x00000270


	//----- nvinfo : EIATTR_REQNTID
	.align		4
.L_17:
        /*004c*/ 	.byte	0x04, 0x10
        /*004e*/ 	.short	(.L_19 - .L_18)
.L_18:
        /*0050*/ 	.word	0x00000080
        /*0054*/ 	.word	0x00000001
        /*0058*/ 	.word	0x00000001


	//----- nvinfo : EIATTR_CRS_STACK_SIZE
	.align		4
.L_19:
        /*005c*/ 	.byte	0x04, 0x1e
        /*005e*/ 	.short	(.L_21 - .L_20)
.L_20:
        /*0060*/ 	.word	0x00000000


	//----- nvinfo : EIATTR_CBANK_PARAM_SIZE
	.align		4
.L_21:
        /*0064*/ 	.byte	0x03, 0x19
        /*0066*/ 	.short	0x0014


	//----- nvinfo : EIATTR_PARAM_CBANK
	.align		4
        /*0068*/ 	.byte	0x04, 0x0a
        /*006a*/ 	.short	(.L_23 - .L_22)
	.align		4
.L_22:
        /*006c*/ 	.word	index@(.nv.constant0.triton_poi_fused_clone_1)
        /*0070*/ 	.short	0x0210
        /*0072*/ 	.short	0x0014


	//----- nvinfo : EIATTR_SW_WAR
	.align		4
.L_23:
        /*0074*/ 	.byte	0x04, 0x36
        /*0076*/ 	.short	(.L_25 - .L_24)
.L_24:
        /*0078*/ 	.word	0x00000008
.L_25:


//--------------------- .nv.callgraph             --------------------------
	.section	.nv.callgraph,"",@"SHT_CUDA_CALLGRAPH"
	.align	4
	.sectionentsize	8
	.align		4
        /*0000*/ 	.word	0x00000000
	.align		4
        /*0004*/ 	.word	0xffffffff
	.align		4
        /*0008*/ 	.word	0x00000000
	.align		4
        /*000c*/ 	.word	0xfffffffe
	.align		4
        /*0010*/ 	.word	0x00000000
	.align		4
        /*0014*/ 	.word	0xfffffffd
	.align		4
        /*0018*/ 	.word	0x00000000
	.align		4
        /*001c*/ 	.word	0xfffffffc


//--------------------- .text.triton_poi_fused_clone_1 --------------------------
	.section	.text.triton_poi_fused_clone_1,"ax",@progbits
	.align	128
        .global         triton_poi_fused_clone_1
        .type           triton_poi_fused_clone_1,@function
        .size           triton_poi_fused_clone_1,(.L_x_3 - triton_poi_fused_clone_1)
        .other          triton_poi_fused_clone_1,@"STO_CUDA_ENTRY STV_DEFAULT"
triton_poi_fused_clone_1:
.text.triton_poi_fused_clone_1:
[----:B------:R-:W0:Y:S02]  /*0000*/  LDC R1, c[0x0][0x28] ;  /* 0x00000a00ff017b82 */ /* 0x000e240000000800 */
[----:B------:R-:W1:Y:S01]  /*0010*/  S2R R0, SR_TID.X ;  /* 0x0000000000007919 */ /* 0x000e620000002100 */
[----:B------:R-:W2:Y:S01]  /*0020*/  LDC.64 R4, c[0x0][0x218] ;  /* 0x00008600ff047b82 */ /* 0x000ea20000000a00 */
[----:B------:R-:W-:Y:S01]  /*0030*/  ULDC.64 UR4, c[0x0][0x208] ;  /* 0x0000820000047ab9 */ /* 0x000fe20000000a00 */
[----:B------:R-:W-:Y:S01]  /*0040*/  BSSY B0, `(.L_x_0) ;  /* 0x0000020000007945 */ /* 0x000fe20003800000 */
[----:B------:R-:W3:Y:S01]  /*0050*/  S2R R7, SR_CTAID.X ;  /* 0x0000000000077919 */ /* 0x000ee20000002500 */
[----:B-1----:R-:W-:Y:S01]  /*0060*/  IMAD.SHL.U32 R0, R0, 0x2, RZ ;  /* 0x0000000200007824 */ /* 0x002fe200078e00ff */
[----:B---3--:R-:W-:-:S04]  /*0070*/  SHF.R.S32.HI R2, RZ, 0x17, R7 ;  /* 0x00000017ff027819 */ /* 0x008fc80000011407 */
[----:B------:R-:W-:Y:S02]  /*0080*/  LOP3.LUT R0, R0, 0xfe, RZ, 0xc0, !PT ;  /* 0x000000fe00007812 */ /* 0x000fe400078ec0ff */
[----:B------:R-:W-:-:S03]  /*0090*/  SGXT R2, R2, 0x1 ;  /* 0x000000010202781a */ /* 0x000fc60000000200 */
[----:B------:R-:W-:-:S04]  /*00a0*/  IMAD R7, R7, 0x100, R0 ;  /* 0x0000010007077824 */ /* 0x000fc800078e0200 */
[C---:B------:R-:W-:Y:S01]  /*00b0*/  IMAD.HI R8, R7.reuse, 0x2aaaaaab, RZ ;  /* 0x2aaaaaab07087827 */ /* 0x040fe200078e02ff */
[CC--:B------:R-:W-:Y:S02]  /*00c0*/  LEA.HI R3, R2.reuse, R7.reuse, RZ, 0x8 ;  /* 0x0000000702037211 */ /* 0x0c0fe400078f40ff */
[----:B------:R-:W-:Y:S01]  /*00d0*/  LEA.HI R0, R2, R7, RZ, 0x6 ;  /* 0x0000000702007211 */ /* 0x000fe200078f30ff */
[----:B--2---:R-:W-:Y:S01]  /*00e0*/  IMAD.WIDE R4, R7, 0x4, R4 ;  /* 0x0000000407047825 */ /* 0x004fe200078e0204 */
[----:B------:R-:W-:Y:S02]  /*00f0*/  SHF.R.S32.HI R10, RZ, 0x8, R3 ;  /* 0x00000008ff0a7819 */ /* 0x000fe40000011403 */
[----:B------:R-:W1:Y:S01]  /*0100*/  LDC.64 R2, c[0x0][0x210] ;  /* 0x00008400ff027b82 */ /* 0x000e620000000a00 */
[----:B------:R-:W-:Y:S02]  /*0110*/  SHF.R.U32.HI R9, RZ, 0x1f, R8 ;  /* 0x0000001fff097819 */ /* 0x000fe40000011608 */
[----:B------:R-:W-:Y:S01]  /*0120*/  LOP3.LUT R6, R0, 0xffffffc0, RZ, 0xc0, !PT ;  /* 0xffffffc000067812 */ /* 0x000fe200078ec0ff */
[----:B------:R-:W-:Y:S01]  /*0130*/  IMAD.HI R11, R10, 0x2aaaaaab, RZ ;  /* 0x2aaaaaab0a0b7827 */ /* 0x000fe200078e02ff */
[----:B------:R-:W-:-:S02]  /*0140*/  SHF.R.S32.HI R0, RZ, 0x6, R0 ;  /* 0x00000006ff007819 */ /* 0x000fc40000011400 */
[----:B------:R-:W-:Y:S01]  /*0150*/  LEA.HI.SX32 R9, R8, R9, 0x18 ;  /* 0x0000000908097211 */ /* 0x000fe200078fc2ff */
[----:B------:R-:W-:Y:S01]  /*0160*/  IMAD.IADD R6, R7, 0x1, -R6 ;  /* 0x0000000107067824 */ /* 0x000fe200078e0a06 */
[----:B------:R-:W-:Y:S02]  /*0170*/  LEA.HI R11, R11, R11, RZ, 0x1 ;  /* 0x0000000b0b0b7211 */ /* 0x000fe400078f08ff */
[----:B------:R-:W-:Y:S01]  /*0180*/  LEA.HI R8, R0, R0, RZ, 0x2 ;  /* 0x0000000000087211 */ /* 0x000fe200078f10ff */
[----:B------:R-:W-:Y:S01]  /*0190*/  IMAD R6, R9, 0x1200, R6 ;  /* 0x0000120009067824 */ /* 0x000fe200078e0206 */
[----:B------:R-:W-:Y:S01]  /*01a0*/  ISETP.GE.AND P0, PT, R7, 0x1800, PT ;  /* 0x000018000700780c */ /* 0x000fe20003f06270 */
[----:B------:R-:W-:Y:S01]  /*01b0*/  IMAD R11, R11, -0x6, R10 ;  /* 0xfffffffa0b0b7824 */ /* 0x000fe200078e020a */
[----:B------:R-:W-:-:S03]  /*01c0*/  LOP3.LUT R9, R8, 0x1fffffc, RZ, 0xc0, !PT ;  /* 0x01fffffc08097812 */ /* 0x000fc600078ec0ff */
[----:B------:R-:W-:Y:S02]  /*01d0*/  IMAD R6, R11, 0x40, R6 ;  /* 0x000000400b067824 */ /* 0x000fe400078e0206 */
[----:B------:R-:W-:-:S04]  /*01e0*/  IMAD.IADD R9, R0, 0x1, -R9 ;  /* 0x0000000100097824 */ /* 0x000fc800078e0a09 */
[----:B------:R-:W-:Y:S01]  /*01f0*/  IMAD R9, R9, 0x480, R6 ;  /* 0x0000048009097824 */ /* 0x000fe200078e0206 */
[----:B------:R-:W-:-:S03]  /*0200*/  CS2R R6, SRZ ;  /* 0x0000000000067805 */ /* 0x000fc6000001ff00 */
[----:B-1----:R-:W-:Y:S01]  /*0210*/  IMAD.WIDE R2, R9, 0x4, R2 ;  /* 0x0000000409027825 */ /* 0x002fe200078e0202 */
[----:B------:R-:W-:Y:S06]  /*0220*/  @P0 BRA `(.L_x_1) ;  /* 0x0000000000040947 */ /* 0x000fec0003800000 */
[----:B------:R1:W5:Y:S02]  /*0230*/  LDG.E.64 R6, desc[UR4][R2.64] ;  /* 0x0000000402067981 */ /* 0x000364000c1e1b00 */
.L_x_1:
[----:B------:R-:W-:Y:S05]  /*0240*/  BSYNC B0 ;  /* 0x0000000000007941 */ /* 0x000fea0003800000 */
.L_x_0:
[----:B------:R-:W-:Y:S05]  /*0250*/  @P0 EXIT ;  /* 0x000000000000094d */ /* 0x000fea0003800000 */
[----:B-----5:R-:W-:Y:S01]  /*0260*/  STG.E.64 desc[UR4][R4.64], R6 ;  /* 0x0000000604007986 */ /* 0x020fe2000c101b04 */
[----:B------:R-:W-:Y:S05]  /*0270*/  EXIT ;  /* 0x000000000000794d */ /* 0x000fea0003800000 */
.L_x_2:
[----:B------:R-:W-:-:S00]  /*0280*/  BRA `(.L_x_2) ;  /* 0xfffffffc00fc7947 */ /* 0x000fc0000383ffff */
[----:B------:R-:W-:-:S00]  /*0290*/  NOP ;  /* 0x0000000000007918 */ /* 0x000fc00000000000 */
        /* <DEDUP_REMOVED lines=14> */
.L_x_3:


//--------------------- .nv.constant0.triton_poi_fused_clone_1 --------------------------
	.section	.nv.constant0.triton_poi_fused_clone_1,"a",@progbits
	.sectionflags	@""
	.align	4
.nv.constant0.triton_poi_fused_clone_1:
	.zero		548
